//
// Generated by NVIDIA NVVM Compiler
//
// Compiler Build ID: CL-36424714
// Cuda compilation tools, release 13.0, V13.0.88
// Based on NVVM 20.0.0
//

.version 9.0
.target sm_100
.address_size 64

	// .globl	_Z9memtransfPi
.extern .func  (.param .b32 func_retval0) vprintf
(
	.param .b64 vprintf_param_0,
	.param .b64 vprintf_param_1
)
;
.global .align 1 .b8 $str[32] = {116, 105, 100, 32, 58, 32, 37, 100, 44, 32, 103, 105, 100, 32, 58, 32, 37, 100, 44, 32, 118, 97, 108, 117, 101, 32, 58, 32, 37, 100, 10};

.visible .entry _Z9memtransfPi(
	.param .u64 .ptr .align 1 _Z9memtransfPi_param_0
)
{
	.local .align 8 .b8 	__local_depot0[16];
	.reg .b64 	%SP;
	.reg .b64 	%SPL;
	.reg .b32 	%r<8>;
	.reg .b64 	%rd<9>;

	mov.u64 	%SPL, __local_depot0;
	cvta.local.u64 	%SP, %SPL;
	ld.param.u64 	%rd1, [_Z9memtransfPi_param_0];
	cvta.to.global.u64 	%rd2, %rd1;
	add.u64 	%rd3, %SP, 0;
	add.u64 	%rd4, %SPL, 0;
	mov.u32 	%r1, %ctaid.x;
	mov.u32 	%r2, %ntid.x;
	mov.u32 	%r3, %tid.x;
	mad.lo.s32 	%r4, %r1, %r2, %r3;
	mul.wide.s32 	%rd5, %r4, 4;
	add.s64 	%rd6, %rd2, %rd5;
	ld.global.u32 	%r5, [%rd6];
	st.local.v2.u32 	[%rd4], {%r3, %r4};
	st.local.u32 	[%rd4+8], %r5;
	mov.u64 	%rd7, $str;
	cvta.global.u64 	%rd8, %rd7;
	{ // callseq 0, 0
	.param .b64 param0;
	st.param.b64 	[param0], %rd8;
	.param .b64 param1;
	st.param.b64 	[param1], %rd3;
	.param .b32 retval0;
	call.uni (retval0), 
	vprintf, 
	(
	param0, 
	param1
	);
	ld.param.b32 	%r6, [retval0];
	} // callseq 0
	ret;

}


// ===== COMPILED SASS (sm_100) =====

	.target	sm_100

	.elftype	@"ET_EXEC"


//--------------------- .note.nv.tkinfo           --------------------------
	.section	.note.nv.tkinfo,"",@"SHT_NOTE"
	.sectionflags	@"SHF_NOTE_NV_TKINFO"
	.tkinfo
        /*0018*/ 	.word	0x00000002
        /*0030*/ 	.string	""
        /*0030*/ 	.string	"ptxas"
        /*0030*/ 	.string	"Cuda compilation tools, release 13.0, V13.0.88"
        /*0030*/ 	.string	"Build cuda_13.0.r13.0/compiler.36424714_0"
        /*0030*/ 	.string	"-arch sm_100 -m 64 "



//--------------------- .note.nv.cuinfo           --------------------------
	.section	.note.nv.cuinfo,"",@"SHT_NOTE"
	.sectionflags	@"SHF_NOTE_NV_CUINFO"
        /*0018*/ 	.short	0x0002
        /*001a*/ 	.short	0x0064
        /*001c*/ 	.short	0x0082
	.zero		2


//--------------------- .nv.info                  --------------------------
	.section	.nv.info,"",@"SHT_CUDA_INFO"
	.align	4


	//----- nvinfo : EIATTR_REGCOUNT
	.align		4
        /*0000*/ 	.byte	0x04, 0x2f
        /*0002*/ 	.short	(.L_2 - .L_1)
	.align		4
.L_1:
        /*0004*/ 	.word	index@(_Z9memtransfPi)
        /*0008*/ 	.word	0x00000018


	//----- nvinfo : EIATTR_FRAME_SIZE
	.align		4
.L_2:
        /*000c*/ 	.byte	0x04, 0x11
        /*000e*/ 	.short	(.L_4 - .L_3)
	.align		4
.L_3:
        /*0010*/ 	.word	index@(_Z9memtransfPi)
        /*0014*/ 	.word	0x00000010


	//----- nvinfo : EIATTR_MIN_STACK_SIZE
	.align		4
.L_4:
        /*0018*/ 	.byte	0x04, 0x12
        /*001a*/ 	.short	(.L_6 - .L_5)
	.align		4
.L_5:
        /*001c*/ 	.word	index@(_Z9memtransfPi)
        /*0020*/ 	.word	0x00000010
.L_6:


//--------------------- .nv.compat                --------------------------
	.section	.nv.compat,"",@"SHT_CUDA_COMPAT_INFO"
	.align	4
        /*0000*/ 	.byte	0x02, 0x09, 0x00, 0x00, 0x02, 0x02, 0x01, 0x00, 0x02, 0x05, 0x05, 0x00, 0x03, 0x07, 0x01, 0x01
        /*0010*/ 	.byte	0x02, 0x03, 0x00, 0x00, 0x02, 0x06, 0x01, 0x00, 0x04, 0x0b, 0x08, 0x00, 0x09, 0x00, 0x00, 0x00
        /*0020*/ 	.byte	0x00, 0x00, 0x00, 0x00


//--------------------- .nv.info._Z9memtransfPi   --------------------------
	.section	.nv.info._Z9memtransfPi,"",@"SHT_CUDA_INFO"
	.sectionflags	@""
	.align	4


	//----- nvinfo : EIATTR_CUDA_API_VERSION
	.align		4
        /*0000*/ 	.byte	0x04, 0x37
        /*0002*/ 	.short	(.L_8 - .L_7)
.L_7:
        /*0004*/ 	.word	0x00000082


	//----- nvinfo : EIATTR_KPARAM_INFO
	.align		4
.L_8:
        /*0008*/ 	.byte	0x04, 0x17
        /*000a*/ 	.short	(.L_10 - .L_9)
.L_9:
        /*000c*/ 	.word	0x00000000
        /*0010*/ 	.short	0x0000
        /*0012*/ 	.short	0x0000
        /*0014*/ 	.byte	0x00, 0xf5, 0x21, 0x00


	//----- nvinfo : EIATTR_SPARSE_MMA_MASK
	.align		4
.L_10:
        /*0018*/ 	.byte	0x03, 0x50
        /*001a*/ 	.short	0x0000


	//----- nvinfo : EIATTR_MAXREG_COUNT
	.align		4
        /*001c*/ 	.byte	0x03, 0x1b
        /*001e*/ 	.short	0x00ff


	//----- nvinfo : EIATTR_EXTERNS
	.align		4
        /*0020*/ 	.byte	0x04, 0x0f
        /*0022*/ 	.short	(.L_12 - .L_11)


	//   ....[0]....
	.align		4
.L_11:
        /*0024*/ 	.word	index@(vprintf)


	//----- nvinfo : EIATTR_MERCURY_ISA_VERSION
	.align		4
.L_12:
        /*0028*/ 	.byte	0x03, 0x5f
        /*002a*/ 	.short	0x0101


	//----- nvinfo : EIATTR_VRC_CTA_INIT_COUNT
	.align		4
        /*002c*/ 	.byte	0x02, 0x4a
	.zero		1
	.zero		1


	//----- nvinfo : EIATTR_SYSCALL_OFFSETS
	.align		4
        /*0030*/ 	.byte	0x04, 0x46
        /*0032*/ 	.short	(.L_14 - .L_13)


	//   ....[0]....
.L_13:
        /*0034*/ 	.word	0x00000160


	//----- nvinfo : EIATTR_EXIT_INSTR_OFFSETS
	.align		4
.L_14:
        /*0038*/ 	.byte	0x04, 0x1c
        /*003a*/ 	.short	(.L_16 - .L_15)


	//   ....[0]....
.L_15:
        /*003c*/ 	.word	0x00000170


	//----- nvinfo : EIATTR_CBANK_PARAM_SIZE
	.align		4
.L_16:
        /*0040*/ 	.byte	0x03, 0x19
        /*0042*/ 	.short	0x0008


	//----- nvinfo : EIATTR_PARAM_CBANK
	.align		4
        /*0044*/ 	.byte	0x04, 0x0a
        /*0046*/ 	.short	(.L_18 - .L_17)
	.align		4
.L_17:
        /*0048*/ 	.word	index@(.nv.constant0._Z9memtransfPi)
        /*004c*/ 	.short	0x0380
        /*004e*/ 	.short	0x0008


	//----- nvinfo : EIATTR_SW_WAR
	.align		4
.L_18:
        /*0050*/ 	.byte	0x04, 0x36
        /*0052*/ 	.short	(.L_20 - .L_19)
.L_19:
        /*0054*/ 	.word	0x00000008
.L_20:


//--------------------- .nv.callgraph             --------------------------
	.section	.nv.callgraph,"",@"SHT_CUDA_CALLGRAPH"
	.align	4
	.sectionentsize	8
	.align		4
        /*0000*/ 	.word	0x00000000
	.align		4
        /*0004*/ 	.word	0xffffffff
	.align		4
        /*0008*/ 	.word	index@(_Z9memtransfPi)
	.align		4
        /*000c*/ 	.word	index@(vprintf)
	.align		4
        /*0010*/ 	.word	0x00000000
	.align		4
        /*0014*/ 	.word	0xfffffffe
	.align		4
        /*0018*/ 	.word	0x00000000
	.align		4
        /*001c*/ 	.word	0xfffffffd
	.align		4
        /*0020*/ 	.word	0x00000000
	.align		4
        /*0024*/ 	.word	0xfffffffc


//--------------------- .nv.constant4             --------------------------
	.section	.nv.constant4,"a",@progbits
	.align	8
	.align		8
.nv.constant4:
        /*0000*/ 	.dword	vprintf
	.align		8
        /*0008*/ 	.dword	$str


//--------------------- .text._Z9memtransfPi      --------------------------
	.section	.text._Z9memtransfPi,"ax",@progbits
	.align	128
        .global         _Z9memtransfPi
        .type           _Z9memtransfPi,@function
        .size           _Z9memtransfPi,(.L_x_2 - _Z9memtransfPi)
        .other          _Z9memtransfPi,@"STO_CUDA_ENTRY STV_DEFAULT"
_Z9memtransfPi:
.text._Z9memtransfPi:
[----:B------:R-:W0:Y:S01]  /*0000*/  LDC R1, c[0x0][0x37c] ;  /* 0x0000df00ff017b82 */ /* 0x000e220000000800 */
[----:B------:R-:W1:Y:S01]  /*0010*/  S2R R10, SR_TID.X ;  /* 0x00000000000a7919 */ /* 0x000e620000002100 */
[----:B------:R-:W2:Y:S06]  /*0020*/  LDCU UR6, c[0x0][0x2fc] ;  /* 0x00005f80ff0677ac */ /* 0x000eac0008000800 */
[----:B------:R-:W1:Y:S01]  /*0030*/  S2UR UR7, SR_CTAID.X ;  /* 0x00000000000779c3 */ /* 0x000e620000002500 */
[----:B0-----:R-:W-:Y:S01]  /*0040*/  VIADD R1, R1, 0xfffffff0 ;  /* 0xfffffff001017836 */ /* 0x001fe20000000000 */
[----:B------:R-:W0:Y:S06]  /*0050*/  LDCU.64 UR4, c[0x0][0x358] ;  /* 0x00006b00ff0477ac */ /* 0x000e2c0008000a00 */
[----:B------:R-:W3:Y:S01]  /*0060*/  LDC.64 R2, c[0x0][0x380] ;  /* 0x0000e000ff027b82 */ /* 0x000ee20000000a00 */
[----:B------:R-:W-:Y:S01]  /*0070*/  MOV R0, 0x0 ;  /* 0x0000000000007802 */ /* 0x000fe20000000f00 */
[----:B------:R-:W4:Y:S06]  /*0080*/  LDCU.64 UR8, c[0x4][0x8] ;  /* 0x01000100ff0877ac */ /* 0x000f2c0008000a00 */
[----:B------:R-:W1:Y:S02]  /*0090*/  LDC R11, c[0x0][0x360] ;  /* 0x0000d800ff0b7b82 */ /* 0x000e640000000800 */
[----:B-1----:R-:W-:-:S04]  /*00a0*/  IMAD R11, R11, UR7, R10 ;  /* 0x000000070b0b7c24 */ /* 0x002fc8000f8e020a */
[----:B---3--:R-:W-:-:S06]  /*00b0*/  IMAD.WIDE R2, R11, 0x4, R2 ;  /* 0x000000040b027825 */ /* 0x008fcc00078e0202 */
[----:B0-----:R-:W3:Y:S01]  /*00c0*/  LDG.E R2, desc[UR4][R2.64] ;  /* 0x0000000402027981 */ /* 0x001ee2000c1e1900 */
[----:B------:R-:W0:Y:S01]  /*00d0*/  LDCU UR4, c[0x0][0x2f8] ;  /* 0x00005f00ff0477ac */ /* 0x000e220008000800 */
[----:B------:R1:W1:Y:S01]  /*00e0*/  LDC.64 R8, c[0x4][R0] ;  /* 0x0100000000087b82 */ /* 0x0002620000000a00 */
[----:B----4-:R-:W-:Y:S01]  /*00f0*/  IMAD.U32 R4, RZ, RZ, UR8 ;  /* 0x00000008ff047e24 */ /* 0x010fe2000f8e00ff */
[----:B------:R4:W-:Y:S01]  /*0100*/  STL.64 [R1], R10 ;  /* 0x0000000a01007387 */ /* 0x0009e20000100a00 */
[----:B------:R-:W-:Y:S02]  /*0110*/  MOV R5, UR9 ;  /* 0x0000000900057c02 */ /* 0x000fe40008000f00 */
[----:B0-----:R-:W-:-:S04]  /*0120*/  IADD3 R6, P0, PT, R1, UR4, RZ ;  /* 0x0000000401067c10 */ /* 0x001fc8000ff1e0ff */
[----:B--2---:R-:W-:Y:S01]  /*0130*/  IADD3.X R7, PT, PT, RZ, UR6, RZ, P0, !PT ;  /* 0x00000006ff077c10 */ /* 0x004fe200087fe4ff */
[----:B-1-3--:R4:W-:Y:S08]  /*0140*/  STL [R1+0x8], R2 ;  /* 0x0000080201007387 */ /* 0x00a9f00000100800 */
[----:B------:R-:W-:-:S07]  /*0150*/  LEPC R20, `(.L_x_0) ;  /* 0x000000001014794e */ /* 0x000fce0000000000 */
[----:B----4-:R-:W-:Y:S05]  /*0160*/  CALL.ABS.NOINC R8 ;  /* 0x0000000008007343 */ /* 0x010fea0003c00000 */
.L_x_0:
[----:B------:R-:W-:Y:S05]  /*0170*/  EXIT ;  /* 0x000000000000794d */ /* 0x000fea0003800000 */
.L_x_1:
[----:B------:R-:W-:-:S00]  /*0180*/  BRA `(.L_x_1) ;  /* 0xfffffffc00fc7947 */ /* 0x000fc0000383ffff */
[----:B------:R-:W-:-:S00]  /*0190*/  NOP ;  /* 0x0000000000007918 */ /* 0x000fc00000000000 */
        /* <DEDUP_REMOVED lines=14> */
.L_x_2:


//--------------------- .nv.global.init           --------------------------
	.section	.nv.global.init,"aw",@progbits
.nv.global.init:
	.type		$str,@object
	.size		$str,(.L_0 - $str)
$str:
        /*0000*/ 	.byte	0x74, 0x69, 0x64, 0x20, 0x3a, 0x20, 0x25, 0x64, 0x2c, 0x20, 0x67, 0x69, 0x64, 0x20, 0x3a, 0x20
        /*0010*/ 	.byte	0x25, 0x64, 0x2c, 0x20, 0x76, 0x61, 0x6c, 0x75, 0x65, 0x20, 0x3a, 0x20, 0x25, 0x64, 0x0a, 0x00
.L_0:


//--------------------- .nv.shared.reserved.0     --------------------------
	.section	.nv.shared.reserved.0,"aw",@nobits
	.weak		__nv_reservedSMEM_offset_0_alias
	.size		__nv_reservedSMEM_offset_0_alias, 0, 64
	.other		__nv_reservedSMEM_offset_0_alias,@"STO_CUDA_RESERVED_SHARED STV_DEFAULT"
__nv_reservedSMEM_offset_0_alias:
	.zero		0
	.zero		64


//--------------------- .nv.constant0._Z9memtransfPi --------------------------
	.section	.nv.constant0._Z9memtransfPi,"a",@progbits
	.sectionflags	@""
	.align	4
.nv.constant0._Z9memtransfPi:
	.zero		904


//--------------------- SYMBOLS --------------------------

	.type		.nv.reservedSmem.offset0,@object
	.size		.nv.reservedSmem.offset0,0x4
	.type		vprintf,@function
